	.headerflags	@"EF_CUDA_TEXMODE_UNIFIED EF_CUDA_64BIT_ADDRESS EF_CUDA_ACCELERATORS EF_CUDA_SM90 EF_CUDA_VIRTUAL_SM(EF_CUDA_SM90)"
	.elftype	@"ET_EXEC"


//--------------------- .nv.info                  --------------------------
	.section	.nv.info,"",@"SHT_CUDA_INFO"
	.align	4


	//----- nvinfo : EIATTR_REGCOUNT
	.align		4
        /*0000*/ 	.byte	0x04, 0x2f
        /*0002*/ 	.short	(.L_1 - .L_0)
	.align		4
.L_0:
        /*0004*/ 	.word	index@(triton_poi_fused_add_constant_pad_nd_convolution_21)
        /*0008*/ 	.word	0x00000030


	//----- nvinfo : EIATTR_MIN_STACK_SIZE
	.align		4
.L_1:
        /*000c*/ 	.byte	0x04, 0x12
        /*000e*/ 	.short	(.L_3 - .L_2)
	.align		4
.L_2:
        /*0010*/ 	.word	index@(triton_poi_fused_add_constant_pad_nd_convolution_21)
        /*0014*/ 	.word	0x00000000


	//----- nvinfo : EIATTR_FRAME_SIZE
	.align		4
.L_3:
        /*0018*/ 	.byte	0x04, 0x11
        /*001a*/ 	.short	(.L_5 - .L_4)
	.align		4
.L_4:
        /*001c*/ 	.word	index@(triton_poi_fused_add_constant_pad_nd_convolution_21)
        /*0020*/ 	.word	0x00000000


	//----- nvinfo : EIATTR_MIN_STACK_SIZE
	.align		4
.L_5:
        /*0024*/ 	.byte	0x04, 0x12
        /*0026*/ 	.short	(.L_7 - .L_6)
	.align		4
.L_6:
        /*0028*/ 	.word	index@(triton_poi_fused_add_constant_pad_nd_convolution_21)
        /*002c*/ 	.word	0x00000000
.L_7:


//--------------------- .nv.info.triton_poi_fused_add_constant_pad_nd_convolution_21 --------------------------
	.section	.nv.info.triton_poi_fused_add_constant_pad_nd_convolution_21,"",@"SHT_CUDA_INFO"
	.sectionflags	@""
	.align	4


	//----- nvinfo : EIATTR_CUDA_API_VERSION
	.align		4
        /*0000*/ 	.byte	0x04, 0x37
        /*0002*/ 	.short	(.L_9 - .L_8)
.L_8:
        /*0004*/ 	.word	0x0000007c


	//----- nvinfo : EIATTR_KPARAM_INFO
	.align		4
.L_9:
        /*0008*/ 	.byte	0x04, 0x17
        /*000a*/ 	.short	(.L_11 - .L_10)
.L_10:
        /*000c*/ 	.word	0x00000000
        /*0010*/ 	.short	0x0005
        /*0012*/ 	.short	0x0028
        /*0014*/ 	.byte	0x00, 0xf0, 0x11, 0x00


	//----- nvinfo : EIATTR_KPARAM_INFO
	.align		4
.L_11:
        /*0018*/ 	.byte	0x04, 0x17
        /*001a*/ 	.short	(.L_13 - .L_12)
.L_12:
        /*001c*/ 	.word	0x00000000
        /*0020*/ 	.short	0x0004
        /*0022*/ 	.short	0x0020
        /*0024*/ 	.byte	0x00, 0xf4, 0x21, 0x00


	//----- nvinfo : EIATTR_KPARAM_INFO
	.align		4
.L_13:
        /*0028*/ 	.byte	0x04, 0x17
        /*002a*/ 	.short	(.L_15 - .L_14)
.L_14:
        /*002c*/ 	.word	0x00000000
        /*0030*/ 	.short	0x0003
        /*0032*/ 	.short	0x0018
        /*0034*/ 	.byte	0x00, 0xf4, 0x21, 0x00


	//----- nvinfo : EIATTR_KPARAM_INFO
	.align		4
.L_15:
        /*0038*/ 	.byte	0x04, 0x17
        /*003a*/ 	.short	(.L_17 - .L_16)
.L_16:
        /*003c*/ 	.word	0x00000000
        /*0040*/ 	.short	0x0002
        /*0042*/ 	.short	0x0010
        /*0044*/ 	.byte	0x00, 0xf4, 0x21, 0x00


	//----- nvinfo : EIATTR_KPARAM_INFO
	.align		4
.L_17:
        /*0048*/ 	.byte	0x04, 0x17
        /*004a*/ 	.short	(.L_19 - .L_18)
.L_18:
        /*004c*/ 	.word	0x00000000
        /*0050*/ 	.short	0x0001
        /*0052*/ 	.short	0x0008
        /*0054*/ 	.byte	0x00, 0xf4, 0x21, 0x00


	//----- nvinfo : EIATTR_KPARAM_INFO
	.align		4
.L_19:
        /*0058*/ 	.byte	0x04, 0x17
        /*005a*/ 	.short	(.L_21 - .L_20)
.L_20:
        /*005c*/ 	.word	0x00000000
        /*0060*/ 	.short	0x0000
        /*0062*/ 	.short	0x0000
        /*0064*/ 	.byte	0x00, 0xf4, 0x21, 0x00


	//----- nvinfo : EIATTR_SPARSE_MMA_MASK
	.align		4
.L_21:
        /*0068*/ 	.byte	0x03, 0x50
        /*006a*/ 	.short	0x0000


	//----- nvinfo : EIATTR_MAXREG_COUNT
	.align		4
        /*006c*/ 	.byte	0x03, 0x1b
        /*006e*/ 	.short	0x00ff


	//----- nvinfo : EIATTR_EXIT_INSTR_OFFSETS
	.align		4
        /*0070*/ 	.byte	0x04, 0x1c
        /*0072*/ 	.short	(.L_23 - .L_22)


	//   ....[0]....
.L_22:
        /*0074*/ 	.word	0x00001520


	//   ....[1]....
        /*0078*/ 	.word	0x00001540


	//----- nvinfo : EIATTR_REQNTID
	.align		4
.L_23:
        /*007c*/ 	.byte	0x04, 0x10
        /*007e*/ 	.short	(.L_25 - .L_24)
.L_24:
        /*0080*/ 	.word	0x00000080
        /*0084*/ 	.word	0x00000001
        /*0088*/ 	.word	0x00000001


	//----- nvinfo : EIATTR_CBANK_PARAM_SIZE
	.align		4
.L_25:
        /*008c*/ 	.byte	0x03, 0x19
        /*008e*/ 	.short	0x002c


	//----- nvinfo : EIATTR_PARAM_CBANK
	.align		4
        /*0090*/ 	.byte	0x04, 0x0a
        /*0092*/ 	.short	(.L_27 - .L_26)
	.align		4
.L_26:
        /*0094*/ 	.word	index@(.nv.constant0.triton_poi_fused_add_constant_pad_nd_convolution_21)
        /*0098*/ 	.short	0x0210
        /*009a*/ 	.short	0x002c


	//----- nvinfo : EIATTR_SW_WAR
	.align		4
.L_27:
        /*009c*/ 	.byte	0x04, 0x36
        /*009e*/ 	.short	(.L_29 - .L_28)
.L_28:
        /*00a0*/ 	.word	0x00000008
.L_29:


//--------------------- .nv.callgraph             --------------------------
	.section	.nv.callgraph,"",@"SHT_CUDA_CALLGRAPH"
	.align	4
	.sectionentsize	8
	.align		4
        /*0000*/ 	.word	0x00000000
	.align		4
        /*0004*/ 	.word	0xffffffff
	.align		4
        /*0008*/ 	.word	0x00000000
	.align		4
        /*000c*/ 	.word	0xfffffffe
	.align		4
        /*0010*/ 	.word	0x00000000
	.align		4
        /*0014*/ 	.word	0xfffffffd
	.align		4
        /*0018*/ 	.word	0x00000000
	.align		4
        /*001c*/ 	.word	0xfffffffc


//--------------------- .text.triton_poi_fused_add_constant_pad_nd_convolution_21 --------------------------
	.section	.text.triton_poi_fused_add_constant_pad_nd_convolution_21,"ax",@progbits
	.align	128
        .global         triton_poi_fused_add_constant_pad_nd_convolution_21
        .type           triton_poi_fused_add_constant_pad_nd_convolution_21,@function
        .size           triton_poi_fused_add_constant_pad_nd_convolution_21,(.L_x_1 - triton_poi_fused_add_constant_pad_nd_convolution_21)
        .other          triton_poi_fused_add_constant_pad_nd_convolution_21,@"STO_CUDA_ENTRY STV_DEFAULT"
triton_poi_fused_add_constant_pad_nd_convolution_21:
.text.triton_poi_fused_add_constant_pad_nd_convolution_21:
[----:B------:R-:W0:Y:S01]  /*0000*/  LDC R1, c[0x0][0x28] ;  /* 0x00000a00ff017b82 */ /* 0x000e220000000800 */
[----:B------:R-:W1:Y:S07]  /*0010*/  S2R R0, SR_TID.X ;  /* 0x0000000000007919 */ /* 0x000e6e0000002100 */
[----:B------:R-:W2:Y:S01]  /*0020*/  LDC.64 R22, c[0x0][0x218] ;  /* 0x00008600ff167b82 */ /* 0x000ea20000000a00 */
[----:B------:R-:W-:Y:S01]  /*0030*/  IMAD.MOV.U32 R8, RZ, RZ, RZ ;  /* 0x000000ffff087224 */ /* 0x000fe200078e00ff */
[----:B------:R-:W-:Y:S01]  /*0040*/  ULDC.64 UR4, c[0x0][0x208] ;  /* 0x0000820000047ab9 */ /* 0x000fe20000000a00 */
[----:B------:R-:W3:Y:S01]  /*0050*/  S2R R3, SR_CTAID.X ;  /* 0x0000000000037919 */ /* 0x000ee20000002500 */
[----:B------:R-:W-:-:S04]  /*0060*/  IMAD.MOV.U32 R33, RZ, RZ, RZ ;  /* 0x000000ffff217224 */ /* 0x000fc800078e00ff */
[----:B------:R-:W4:Y:S08]  /*0070*/  LDC.64 R24, c[0x0][0x210] ;  /* 0x00008400ff187b82 */ /* 0x000f300000000a00 */
[----:B------:R-:W5:Y:S08]  /*0080*/  LDC.64 R20, c[0x0][0x220] ;  /* 0x00008800ff147b82 */ /* 0x000f700000000a00 */
[----:B------:R-:W2:Y:S01]  /*0090*/  LDC.64 R36, c[0x0][0x228] ;  /* 0x00008a00ff247b82 */ /* 0x000ea20000000a00 */
[----:B-1----:R-:W-:-:S05]  /*00a0*/  IMAD.SHL.U32 R0, R0, 0x4, RZ ;  /* 0x0000000400007824 */ /* 0x002fca00078e00ff */
[----:B------:R-:W-:-:S05]  /*00b0*/  LOP3.LUT R0, R0, 0x1fc, RZ, 0xc0, !PT ;  /* 0x000001fc00007812 */ /* 0x000fca00078ec0ff */
[----:B---3--:R-:W-:-:S04]  /*00c0*/  IMAD R4, R3, 0x400, R0 ;  /* 0x0000040003047824 */ /* 0x008fc800078e0200 */
[----:B------:R-:W-:-:S05]  /*00d0*/  IMAD.HI R0, R4, 0x38e38e39, RZ ;  /* 0x38e38e3904007827 */ /* 0x000fca00078e02ff */
[----:B------:R-:W-:-:S04]  /*00e0*/  SHF.R.S32.HI R3, RZ, 0x1, R0 ;  /* 0x00000001ff037819 */ /* 0x000fc80000011400 */
[----:B------:R-:W-:Y:S01]  /*00f0*/  LEA.HI R3, R0, R3, RZ, 0x1 ;  /* 0x0000000300037211 */ /* 0x000fe200078f08ff */
[----:B------:R-:W-:-:S04]  /*0100*/  IMAD.HI R0, R4, 0x1948b0fd, RZ ;  /* 0x1948b0fd04007827 */ /* 0x000fc800078e02ff */
[----:B------:R-:W-:Y:S01]  /*0110*/  IMAD.HI R2, R3, 0x38e38e39, RZ ;  /* 0x38e38e3903027827 */ /* 0x000fe200078e02ff */
[----:B------:R-:W-:-:S04]  /*0120*/  SHF.R.U32.HI R5, RZ, 0x1f, R0 ;  /* 0x0000001fff057819 */ /* 0x000fc80000011600 */
[----:B------:R-:W-:Y:S02]  /*0130*/  SHF.R.S32.HI R7, RZ, 0x1, R2 ;  /* 0x00000001ff077819 */ /* 0x000fe40000011402 */
[----:B------:R-:W-:Y:S02]  /*0140*/  LEA.HI.SX32 R5, R0, R5, 0x1d ;  /* 0x0000000500057211 */ /* 0x000fe400078feaff */
[----:B------:R-:W-:Y:S01]  /*0150*/  LEA.HI R2, R2, R7, RZ, 0x1 ;  /* 0x0000000702027211 */ /* 0x000fe200078f08ff */
[----:B------:R-:W-:Y:S01]  /*0160*/  IMAD.MOV.U32 R7, RZ, RZ, RZ ;  /* 0x000000ffff077224 */ /* 0x000fe200078e00ff */
[----:B------:R-:W-:-:S03]  /*0170*/  SHF.R.S32.HI R0, RZ, 0x1f, R5 ;  /* 0x0000001fff007819 */ /* 0x000fc60000011405 */
[----:B------:R-:W-:Y:S01]  /*0180*/  IMAD R2, R2, -0x9, R3 ;  /* 0xfffffff702027824 */ /* 0x000fe200078e0203 */
[----:B------:R-:W-:Y:S01]  /*0190*/  LEA.HI R0, R0, R5, RZ, 0x8 ;  /* 0x0000000500007211 */ /* 0x000fe200078f40ff */
[----:B------:R-:W-:-:S03]  /*01a0*/  IMAD R3, R3, -0x9, R4 ;  /* 0xfffffff703037824 */ /* 0x000fc600078e0204 */
[----:B------:R-:W-:Y:S02]  /*01b0*/  LOP3.LUT R0, R0, 0xffffff00, RZ, 0xc0, !PT ;  /* 0xffffff0000007812 */ /* 0x000fe400078ec0ff */
[----:B------:R-:W-:Y:S01]  /*01c0*/  VIMNMX R32, R2, R3, !PT ;  /* 0x0000000302207248 */ /* 0x000fe20007fe0100 */
[C---:B------:R-:W-:Y:S02]  /*01d0*/  IMAD R3, R5.reuse, 0x40, R3 ;  /* 0x0000004005037824 */ /* 0x040fe400078e0203 */
[----:B------:R-:W-:Y:S01]  /*01e0*/  IMAD.IADD R17, R5, 0x1, -R0 ;  /* 0x0000000105117824 */ /* 0x000fe200078e0a00 */
[----:B------:R-:W-:Y:S01]  /*01f0*/  ISETP.GE.AND P0, PT, R32, 0x8, PT ;  /* 0x000000082000780c */ /* 0x000fe20003f06270 */
[----:B------:R-:W-:Y:S02]  /*0200*/  VIADD R0, R4, 0x1 ;  /* 0x0000000104007836 */ /* 0x000fe40000000000 */
[----:B------:R-:W-:Y:S01]  /*0210*/  IMAD R3, R2, 0x8, R3 ;  /* 0x0000000802037824 */ /* 0x000fe200078e0203 */
[----:B------:R-:W-:Y:S01]  /*0220*/  ISETP.LT.AND P0, PT, R4, 0x14400, !P0 ;  /* 0x000144000400780c */ /* 0x000fe20004701270 */
[----:B------:R-:W-:-:S04]  /*0230*/  IMAD.HI R5, R0, 0x38e38e39, RZ ;  /* 0x38e38e3900057827 */ /* 0x000fc800078e02ff */
[----:B--2---:R-:W-:Y:S01]  /*0240*/  IMAD.WIDE R12, R3, 0x4, R22 ;  /* 0x00000004030c7825 */ /* 0x004fe200078e0216 */
[----:B------:R-:W-:-:S03]  /*0250*/  SHF.R.S32.HI R6, RZ, 0x1, R5 ;  /* 0x00000001ff067819 */ /* 0x000fc60000011405 */
[----:B----4-:R-:W-:-:S04]  /*0260*/  IMAD.WIDE R10, R3, 0x4, R24 ;  /* 0x00000004030a7825 */ /* 0x010fc800078e0218 */
[----:B-----5:R-:W-:Y:S01]  /*0270*/  IMAD.WIDE R14, R3, 0x4, R20 ;  /* 0x00000004030e7825 */ /* 0x020fe200078e0214 */
[----:B------:R1:W2:Y:S03]  /*0280*/  @P0 LDG.E R8, desc[UR4][R12.64] ;  /* 0x000000040c080981 */ /* 0x0002a6000c1e1900 */
[----:B------:R-:W-:Y:S01]  /*0290*/  VIADD R3, R4, 0x2 ;  /* 0x0000000204037836 */ /* 0x000fe20000000000 */
[----:B------:R-:W-:Y:S01]  /*02a0*/  LEA.HI R5, R5, R6, RZ, 0x1 ;  /* 0x0000000605057211 */ /* 0x000fe200078f08ff */
[----:B------:R-:W-:Y:S01]  /*02b0*/  IMAD.MOV.U32 R2, RZ, RZ, RZ ;  /* 0x000000ffff027224 */ /* 0x000fe200078e00ff */
[----:B------:R-:W3:Y:S01]  /*02c0*/  @P0 LDG.E R33, desc[UR4][R14.64] ;  /* 0x000000040e210981 */ /* 0x000ee2000c1e1900 */
[----:B------:R-:W-:-:S04]  /*02d0*/  IMAD.HI R9, R3, 0x38e38e39, RZ ;  /* 0x38e38e3903097827 */ /* 0x000fc800078e02ff */
[----:B-1----:R-:W-:Y:S01]  /*02e0*/  IMAD.HI R12, R5, 0x38e38e39, RZ ;  /* 0x38e38e39050c7827 */ /* 0x002fe200078e02ff */
[----:B------:R-:W-:Y:S01]  /*02f0*/  SHF.R.S32.HI R18, RZ, 0x1, R9 ;  /* 0x00000001ff127819 */ /* 0x000fe20000011409 */
[----:B------:R1:W4:Y:S02]  /*0300*/  @P0 LDG.E R2, desc[UR4][R10.64] ;  /* 0x000000040a020981 */ /* 0x000324000c1e1900 */
[----:B------:R-:W-:Y:S01]  /*0310*/  IMAD.HI R19, R0, 0x1948b0fd, RZ ;  /* 0x1948b0fd00137827 */ /* 0x000fe200078e02ff */
[----:B------:R-:W-:Y:S02]  /*0320*/  LEA.HI R18, R9, R18, RZ, 0x1 ;  /* 0x0000001209127211 */ /* 0x000fe400078f08ff */
[----:B------:R-:W-:Y:S01]  /*0330*/  SHF.R.S32.HI R13, RZ, 0x1, R12 ;  /* 0x00000001ff0d7819 */ /* 0x000fe2000001140c */
[----:B------:R-:W-:Y:S01]  /*0340*/  IMAD.HI R9, R3, 0x1948b0fd, RZ ;  /* 0x1948b0fd03097827 */ /* 0x000fe200078e02ff */
[----:B------:R-:W-:-:S03]  /*0350*/  SHF.R.U32.HI R6, RZ, 0x1f, R19 ;  /* 0x0000001fff067819 */ /* 0x000fc60000011613 */
[----:B0-----:R-:W-:Y:S01]  /*0360*/  IMAD.WIDE R16, R17, 0x4, R36 ;  /* 0x0000000411107825 */ /* 0x001fe200078e0224 */
[----:B-1----:R-:W-:Y:S02]  /*0370*/  SHF.R.U32.HI R10, RZ, 0x1f, R9 ;  /* 0x0000001fff0a7819 */ /* 0x002fe40000011609 */
[----:B------:R-:W-:Y:S01]  /*0380*/  LEA.HI R12, R12, R13, RZ, 0x1 ;  /* 0x0000000d0c0c7211 */ /* 0x000fe200078f08ff */
[----:B------:R-:W-:Y:S01]  /*0390*/  IMAD.HI R14, R18, 0x38e38e39, RZ ;  /* 0x38e38e39120e7827 */ /* 0x000fe200078e02ff */
[----:B------:R-:W-:Y:S01]  /*03a0*/  LEA.HI.SX32 R6, R19, R6, 0x1d ;  /* 0x0000000613067211 */ /* 0x000fe200078feaff */
[----:B------:R-:W5:Y:S01]  /*03b0*/  @P0 LDG.E.EL R7, desc[UR4][R16.64] ;  /* 0x0000000410070981 */ /* 0x000f62000c2e1900 */
[----:B------:R-:W-:Y:S01]  /*03c0*/  LEA.HI.SX32 R10, R9, R10, 0x1d ;  /* 0x0000000a090a7211 */ /* 0x000fe200078feaff */
[----:B------:R-:W-:Y:S01]  /*03d0*/  IMAD R9, R5, -0x9, R0 ;  /* 0xfffffff705097824 */ /* 0x000fe200078e0200 */
[----:B------:R-:W-:Y:S01]  /*03e0*/  SHF.R.S32.HI R15, RZ, 0x1, R14 ;  /* 0x00000001ff0f7819 */ /* 0x000fe2000001140e */
[----:B------:R-:W-:Y:S01]  /*03f0*/  IMAD R12, R12, -0x9, R5 ;  /* 0xfffffff70c0c7824 */ /* 0x000fe200078e0205 */
[----:B------:R-:W-:Y:S01]  /*0400*/  SHF.R.S32.HI R11, RZ, 0x1f, R6 ;  /* 0x0000001fff0b7819 */ /* 0x000fe20000011406 */
[----:B------:R-:W-:Y:S01]  /*0410*/  IMAD R13, R6, 0x40, R9 ;  /* 0x00000040060d7824 */ /* 0x000fe200078e0209 */
[----:B------:R-:W-:-:S02]  /*0420*/  LEA.HI R15, R14, R15, RZ, 0x1 ;  /* 0x0000000f0e0f7211 */ /* 0x000fc400078f08ff */
[----:B------:R-:W-:Y:S02]  /*0430*/  LEA.HI R11, R11, R6, RZ, 0x8 ;  /* 0x000000060b0b7211 */ /* 0x000fe400078f40ff */
[----:B------:R-:W-:Y:S02]  /*0440*/  ISETP.GE.AND P1, PT, R4, 0x14400, PT ;  /* 0x000144000400780c */ /* 0x000fe40003f26270 */
[----:B------:R-:W-:Y:S01]  /*0450*/  VIMNMX R9, R12, R9, !PT ;  /* 0x000000090c097248 */ /* 0x000fe20007fe0100 */
[----:B------:R-:W-:Y:S01]  /*0460*/  IMAD R3, R18, -0x9, R3 ;  /* 0xfffffff712037824 */ /* 0x000fe200078e0203 */
[----:B------:R-:W-:Y:S01]  /*0470*/  SHF.R.S32.HI R5, RZ, 0x1f, R10 ;  /* 0x0000001fff057819 */ /* 0x000fe2000001140a */
[----:B------:R-:W-:Y:S01]  /*0480*/  IMAD R15, R15, -0x9, R18 ;  /* 0xfffffff70f0f7824 */ /* 0x000fe200078e0212 */
[----:B------:R-:W-:Y:S02]  /*0490*/  LOP3.LUT R11, R11, 0xffffff00, RZ, 0xc0, !PT ;  /* 0xffffff000b0b7812 */ /* 0x000fe400078ec0ff */
[----:B------:R-:W-:Y:S01]  /*04a0*/  ISETP.LT.AND P4, PT, R9, 0x8, !P1 ;  /* 0x000000080900780c */ /* 0x000fe20004f81270 */
[----:B------:R-:W-:Y:S01]  /*04b0*/  IMAD R0, R10, 0x40, R3 ;  /* 0x000000400a007824 */ /* 0x000fe200078e0203 */
[----:B------:R-:W-:Y:S01]  /*04c0*/  LEA.HI R5, R5, R10, RZ, 0x8 ;  /* 0x0000000a05057211 */ /* 0x000fe200078f40ff */
[----:B------:R-:W-:-:S02]  /*04d0*/  IMAD R13, R12, 0x8, R13 ;  /* 0x000000080c0d7824 */ /* 0x000fc400078e020d */
[----:B------:R-:W-:Y:S01]  /*04e0*/  IMAD.IADD R11, R6, 0x1, -R11 ;  /* 0x00000001060b7824 */ /* 0x000fe200078e0a0b */
[C---:B------:R-:W-:Y:S01]  /*04f0*/  VIMNMX R6, R15.reuse, R3, !PT ;  /* 0x000000030f067248 */ /* 0x040fe20007fe0100 */
[----:B------:R-:W-:Y:S01]  /*0500*/  IMAD R3, R15, 0x8, R0 ;  /* 0x000000080f037824 */ /* 0x000fe200078e0200 */
[----:B------:R-:W-:Y:S02]  /*0510*/  CS2R R40, SRZ ;  /* 0x0000000000287805 */ /* 0x000fe4000001ff00 */
[----:B------:R-:W-:Y:S01]  /*0520*/  LOP3.LUT R5, R5, 0xffffff00, RZ, 0xc0, !PT ;  /* 0xffffff0005057812 */ /* 0x000fe200078ec0ff */
[----:B------:R-:W-:Y:S01]  /*0530*/  IMAD.WIDE R14, R13, 0x4, R24 ;  /* 0x000000040d0e7825 */ /* 0x000fe200078e0218 */
[----:B------:R-:W-:-:S03]  /*0540*/  ISETP.LT.AND P2, PT, R6, 0x8, !P1 ;  /* 0x000000080600780c */ /* 0x000fc60004f41270 */
[----:B------:R-:W-:Y:S01]  /*0550*/  VIADD R0, R4, 0x3 ;  /* 0x0000000304007836 */ /* 0x000fe20000000000 */
[----:B------:R0:W5:Y:S01]  /*0560*/  @P4 LDG.E R40, desc[UR4][R14.64] ;  /* 0x000000040e284981 */ /* 0x000162000c1e1900 */
[----:B------:R-:W-:Y:S02]  /*0570*/  IMAD.IADD R19, R10, 0x1, -R5 ;  /* 0x000000010a137824 */ /* 0x000fe400078e0a05 */
[----:B------:R-:W-:-:S04]  /*0580*/  IMAD.WIDE R44, R11, 0x4, R36 ;  /* 0x000000040b2c7825 */ /* 0x000fc800078e0224 */
[----:B------:R-:W-:-:S04]  /*0590*/  IMAD.WIDE R28, R3, 0x4, R24 ;  /* 0x00000004031c7825 */ /* 0x000fc800078e0218 */
[----:B------:R-:W-:-:S04]  /*05a0*/  IMAD.WIDE R10, R3, 0x4, R22 ;  /* 0x00000004030a7825 */ /* 0x000fc800078e0216 */
[----:B0-----:R-:W-:Y:S01]  /*05b0*/  IMAD.WIDE R14, R3, 0x4, R20 ;  /* 0x00000004030e7825 */ /* 0x001fe200078e0214 */
[----:B------:R-:W-:-:S03]  /*05c0*/  CS2R R26, SRZ ;  /* 0x00000000001a7805 */ /* 0x000fc6000001ff00 */
[----:B------:R-:W-:-:S03]  /*05d0*/  IMAD.HI R3, R0, 0x38e38e39, RZ ;  /* 0x38e38e3900037827 */ /* 0x000fc600078e02ff */
[----:B------:R-:W5:Y:S02]  /*05e0*/  @P2 LDG.E R26, desc[UR4][R14.64] ;  /* 0x000000040e1a2981 */ /* 0x000f64000c1e1900 */
[----:B------:R-:W-:Y:S02]  /*05f0*/  SHF.R.S32.HI R12, RZ, 0x1, R3 ;  /* 0x00000001ff0c7819 */ /* 0x000fe40000011403 */
[----:B------:R-:W-:Y:S01]  /*0600*/  CS2R R16, SRZ ;  /* 0x0000000000107805 */ /* 0x000fe2000001ff00 */
[----:B------:R-:W-:Y:S01]  /*0610*/  IMAD.WIDE R30, R13, 0x4, R22 ;  /* 0x000000040d1e7825 */ /* 0x000fe200078e0216 */
[----:B------:R-:W5:Y:S01]  /*0620*/  @P2 LDG.E R27, desc[UR4][R28.64] ;  /* 0x000000041c1b2981 */ /* 0x000f62000c1e1900 */
[----:B------:R-:W-:Y:S02]  /*0630*/  LEA.HI R3, R3, R12, RZ, 0x1 ;  /* 0x0000000c03037211 */ /* 0x000fe400078f08ff */
[----:B------:R-:W-:Y:S01]  /*0640*/  IMAD.WIDE R34, R13, 0x4, R20 ;  /* 0x000000040d227825 */ /* 0x000fe200078e0214 */
[----:B------:R0:W5:Y:S03]  /*0650*/  @P2 LDG.E R16, desc[UR4][R10.64] ;  /* 0x000000040a102981 */ /* 0x000166000c1e1900 */
[----:B------:R-:W-:Y:S01]  /*0660*/  IMAD.HI R5, R3, 0x38e38e39, RZ ;  /* 0x38e38e3903057827 */ /* 0x000fe200078e02ff */
[----:B------:R-:W-:Y:S01]  /*0670*/  CS2R R42, SRZ ;  /* 0x00000000002a7805 */ /* 0x000fe2000001ff00 */
[----:B------:R-:W5:Y:S03]  /*0680*/  @P4 LDG.E R41, desc[UR4][R34.64] ;  /* 0x0000000422294981 */ /* 0x000f66000c1e1900 */
[----:B------:R-:W-:Y:S01]  /*0690*/  SHF.R.S32.HI R12, RZ, 0x1, R5 ;  /* 0x00000001ff0c7819 */ /* 0x000fe20000011405 */
[----:B------:R-:W-:Y:S01]  /*06a0*/  IMAD.MOV.U32 R13, RZ, RZ, RZ ;  /* 0x000000ffff0d7224 */ /* 0x000fe200078e00ff */
[----:B------:R-:W5:Y:S01]  /*06b0*/  @P4 LDG.E R43, desc[UR4][R30.64] ;  /* 0x000000041e2b4981 */ /* 0x000f62000c1e1900 */
[----:B------:R-:W-:Y:S01]  /*06c0*/  IMAD.WIDE R18, R19, 0x4, R36 ;  /* 0x0000000413127825 */ /* 0x000fe200078e0224 */
[----:B------:R-:W-:-:S03]  /*06d0*/  LEA.HI R12, R5, R12, RZ, 0x1 ;  /* 0x0000000c050c7211 */ /* 0x000fc600078f08ff */
[----:B------:R-:W-:Y:S01]  /*06e0*/  IMAD.HI R5, R0, 0x1948b0fd, RZ ;  /* 0x1948b0fd00057827 */ /* 0x000fe200078e02ff */
[----:B------:R1:W5:Y:S03]  /*06f0*/  @P2 LDG.E.EL R13, desc[UR4][R18.64] ;  /* 0x00000004120d2981 */ /* 0x000366000c2e1900 */
[----:B0-----:R-:W-:Y:S01]  /*0700*/  IMAD R11, R3, -0x9, R0 ;  /* 0xfffffff7030b7824 */ /* 0x001fe200078e0200 */
[----:B------:R-:W-:Y:S01]  /*0710*/  SHF.R.U32.HI R0, RZ, 0x1f, R5 ;  /* 0x0000001fff007819 */ /* 0x000fe20000011605 */
[----:B------:R-:W-:-:S03]  /*0720*/  IMAD R12, R12, -0x9, R3 ;  /* 0xfffffff70c0c7824 */ /* 0x000fc600078e0203 */
[----:B------:R-:W-:Y:S02]  /*0730*/  LEA.HI.SX32 R0, R5, R0, 0x1d ;  /* 0x0000000005007211 */ /* 0x000fe400078feaff */
[----:B------:R-:W-:Y:S02]  /*0740*/  VIMNMX R3, R12, R11, !PT ;  /* 0x0000000b0c037248 */ /* 0x000fe40007fe0100 */
[----:B------:R-:W-:Y:S01]  /*0750*/  SHF.R.S32.HI R5, RZ, 0x1f, R0 ;  /* 0x0000001fff057819 */ /* 0x000fe20000011400 */
[----:B------:R-:W-:Y:S01]  /*0760*/  IMAD R11, R0, 0x40, R11 ;  /* 0x00000040000b7824 */ /* 0x000fe200078e020b */
[----:B------:R-:W-:Y:S02]  /*0770*/  ISETP.LT.AND P3, PT, R3, 0x8, !P1 ;  /* 0x000000080300780c */ /* 0x000fe40004f61270 */
[----:B------:R-:W-:Y:S01]  /*0780*/  LEA.HI R5, R5, R0, RZ, 0x8 ;  /* 0x0000000005057211 */ /* 0x000fe200078f40ff */
[----:B------:R-:W-:Y:S01]  /*0790*/  IMAD R11, R12, 0x8, R11 ;  /* 0x000000080c0b7824 */ /* 0x000fe200078e020b */
[----:B-1----:R-:W-:-:S02]  /*07a0*/  CS2R R18, SRZ ;  /* 0x0000000000127805 */ /* 0x002fc4000001ff00 */
[----:B------:R-:W-:Y:S01]  /*07b0*/  LOP3.LUT R5, R5, 0xffffff00, RZ, 0xc0, !PT ;  /* 0xffffff0005057812 */ /* 0x000fe200078ec0ff */
[----:B------:R-:W-:-:S04]  /*07c0*/  IMAD.WIDE R28, R11, 0x4, R24 ;  /* 0x000000040b1c7825 */ /* 0x000fc800078e0218 */
[----:B------:R-:W-:Y:S02]  /*07d0*/  IMAD.IADD R5, R0, 0x1, -R5 ;  /* 0x0000000100057824 */ /* 0x000fe400078e0a05 */
[----:B------:R0:W5:Y:S02]  /*07e0*/  @P3 LDG.E R18, desc[UR4][R28.64] ;  /* 0x000000041c123981 */ /* 0x000164000c1e1900 */
[----:B------:R-:W-:-:S04]  /*07f0*/  IMAD.WIDE R14, R5, 0x4, R36 ;  /* 0x00000004050e7825 */ /* 0x000fc800078e0224 */
[C---:B------:R-:W-:Y:S01]  /*0800*/  IMAD.WIDE R30, R11.reuse, 0x4, R22 ;  /* 0x000000040b1e7825 */ /* 0x040fe200078e0216 */
[----:B------:R-:W5:Y:S04]  /*0810*/  @P3 LDG.E.EL R17, desc[UR4][R14.64] ;  /* 0x000000040e113981 */ /* 0x000f68000c2e1900 */
[----:B------:R1:W5:Y:S01]  /*0820*/  @P3 LDG.E R19, desc[UR4][R30.64] ;  /* 0x000000041e133981 */ /* 0x000362000c1e1900 */
[----:B------:R-:W-:Y:S02]  /*0830*/  IMAD.MOV.U32 R12, RZ, RZ, RZ ;  /* 0x000000ffff0c7224 */ /* 0x000fe400078e00ff */
[----:B------:R-:W-:-:S04]  /*0840*/  IMAD.WIDE R10, R11, 0x4, R20 ;  /* 0x000000040b0a7825 */ /* 0x000fc800078e0214 */
[----:B------:R-:W-:Y:S01]  /*0850*/  IMAD.MOV.U32 R38, RZ, RZ, RZ ;  /* 0x000000ffff267224 */ /* 0x000fe200078e00ff */
[----:B------:R0:W5:Y:S05]  /*0860*/  @P3 LDG.E R12, desc[UR4][R10.64] ;  /* 0x000000040a0c3981 */ /* 0x00016a000c1e1900 */
[----:B------:R-:W5:Y:S01]  /*0870*/  @P4 LDG.E.EL R38, desc[UR4][R44.64] ;  /* 0x000000042c264981 */ /* 0x000f62000c2e1900 */
[----:B------:R-:W-:-:S04]  /*0880*/  VIADD R5, R4, 0x200 ;  /* 0x0000020004057836 */ /* 0x000fc80000000000 */
[----:B------:R-:W-:-:S05]  /*0890*/  IMAD.HI R0, R5, 0x38e38e39, RZ ;  /* 0x38e38e3905007827 */ /* 0x000fca00078e02ff */
[----:B0-----:R-:W-:-:S04]  /*08a0*/  SHF.R.S32.HI R29, RZ, 0x1, R0 ;  /* 0x00000001ff1d7819 */ /* 0x001fc80000011400 */
[----:B------:R-:W-:-:S05]  /*08b0*/  LEA.HI R0, R0, R29, RZ, 0x1 ;  /* 0x0000001d00007211 */ /* 0x000fca00078f08ff */
[----:B------:R-:W-:-:S04]  /*08c0*/  IMAD.HI R29, R0, 0x38e38e39, RZ ;  /* 0x38e38e39001d7827 */ /* 0x000fc800078e02ff */
[----:B------:R-:W-:Y:S01]  /*08d0*/  IMAD.HI R28, R5, 0x1948b0fd, RZ ;  /* 0x1948b0fd051c7827 */ /* 0x000fe200078e02ff */
[----:B-1----:R-:W-:-:S04]  /*08e0*/  SHF.R.S32.HI R30, RZ, 0x1, R29 ;  /* 0x00000001ff1e7819 */ /* 0x002fc8000001141d */
[----:B------:R-:W-:Y:S02]  /*08f0*/  LEA.HI R35, R29, R30, RZ, 0x1 ;  /* 0x0000001e1d237211 */ /* 0x000fe400078f08ff */
[----:B------:R-:W-:Y:S01]  /*0900*/  SHF.R.U32.HI R29, RZ, 0x1f, R28 ;  /* 0x0000001fff1d7819 */ /* 0x000fe2000001161c */
[----:B------:R-:W-:-:S03]  /*0910*/  IMAD R14, R0, -0x9, R5 ;  /* 0xfffffff7000e7824 */ /* 0x000fc600078e0205 */
[----:B------:R-:W-:Y:S01]  /*0920*/  LEA.HI.SX32 R29, R28, R29, 0x1d ;  /* 0x0000001d1c1d7211 */ /* 0x000fe200078feaff */
[----:B------:R-:W-:-:S03]  /*0930*/  IMAD R35, R35, -0x9, R0 ;  /* 0xfffffff723237824 */ /* 0x000fc600078e0200 */
[----:B------:R-:W-:-:S04]  /*0940*/  SHF.R.S32.HI R0, RZ, 0x1f, R29 ;  /* 0x0000001fff007819 */ /* 0x000fc8000001141d */
[----:B------:R-:W-:Y:S02]  /*0950*/  LEA.HI R10, R0, R29, RZ, 0x8 ;  /* 0x0000001d000a7211 */ /* 0x000fe400078f40ff */
[----:B------:R-:W-:Y:S01]  /*0960*/  VIMNMX R0, R35, R14, !PT ;  /* 0x0000000e23007248 */ /* 0x000fe20007fe0100 */
[----:B------:R-:W-:-:S04]  /*0970*/  IMAD R14, R29, 0x40, R14 ;  /* 0x000000401d0e7824 */ /* 0x000fc800078e020e */
[----:B------:R-:W-:Y:S01]  /*0980*/  IMAD R35, R35, 0x8, R14 ;  /* 0x0000000823237824 */ /* 0x000fe200078e020e */
[----:B------:R-:W-:Y:S02]  /*0990*/  ISETP.GE.AND P5, PT, R0, 0x8, PT ;  /* 0x000000080000780c */ /* 0x000fe40003fa6270 */
[----:B------:R-:W-:Y:S01]  /*09a0*/  LOP3.LUT R10, R10, 0xffffff00, RZ, 0xc0, !PT ;  /* 0xffffff000a0a7812 */ /* 0x000fe200078ec0ff */
[----:B------:R-:W-:-:S04]  /*09b0*/  IMAD.MOV.U32 R30, RZ, RZ, RZ ;  /* 0x000000ffff1e7224 */ /* 0x000fc800078e00ff */
[----:B------:R-:W-:-:S04]  /*09c0*/  IMAD.IADD R11, R29, 0x1, -R10 ;  /* 0x000000011d0b7824 */ /* 0x000fc800078e0a0a */
[----:B------:R-:W-:Y:S01]  /*09d0*/  IMAD.WIDE R10, R11, 0x4, R36 ;  /* 0x000000040b0a7825 */ /* 0x000fe200078e0224 */
[----:B--2---:R-:W-:-:S03]  /*09e0*/  SEL R39, R8, RZ, P0 ;  /* 0x000000ff08277207 */ /* 0x004fc60000000000 */
[----:B------:R-:W-:-:S04]  /*09f0*/  VIADD R8, R4, 0x201 ;  /* 0x0000020104087836 */ /* 0x000fc80000000000 */
[----:B------:R-:W-:-:S05]  /*0a00*/  IMAD.HI R14, R8, 0x38e38e39, RZ ;  /* 0x38e38e39080e7827 */ /* 0x000fca00078e02ff */
[----:B------:R-:W-:Y:S02]  /*0a10*/  SHF.R.S32.HI R15, RZ, 0x1, R14 ;  /* 0x00000001ff0f7819 */ /* 0x000fe4000001140e */
[----:B----4-:R-:W-:Y:S02]  /*0a20*/  SEL R2, R2, RZ, P0 ;  /* 0x000000ff02027207 */ /* 0x010fe40000000000 */
[----:B------:R-:W-:Y:S02]  /*0a30*/  LEA.HI R15, R14, R15, RZ, 0x1 ;  /* 0x0000000f0e0f7211 */ /* 0x000fe400078f08ff */
[----:B---3--:R-:W-:Y:S01]  /*0a40*/  SEL R28, R33, RZ, P0 ;  /* 0x000000ff211c7207 */ /* 0x008fe20000000000 */
[----:B------:R-:W-:Y:S02]  /*0a50*/  FADD R39, R2, R39 ;  /* 0x0000002702277221 */ /* 0x000fe40000000000 */
[----:B------:R-:W-:Y:S01]  /*0a60*/  IMAD.HI R2, R15, 0x38e38e39, RZ ;  /* 0x38e38e390f027827 */ /* 0x000fe200078e02ff */
[----:B-----5:R-:W-:-:S02]  /*0a70*/  SEL R7, R7, RZ, P0 ;  /* 0x000000ff07077207 */ /* 0x020fc40000000000 */
[----:B------:R-:W-:Y:S02]  /*0a80*/  ISETP.LT.AND P0, PT, R5, 0x14400, !P5 ;  /* 0x000144000500780c */ /* 0x000fe40006f01270 */
[----:B------:R-:W-:-:S04]  /*0a90*/  SHF.R.S32.HI R29, RZ, 0x1, R2 ;  /* 0x00000001ff1d7819 */ /* 0x000fc80000011402 */
[----:B------:R-:W-:Y:S01]  /*0aa0*/  LEA.HI R14, R2, R29, RZ, 0x1 ;  /* 0x0000001d020e7211 */ /* 0x000fe200078f08ff */
[----:B------:R-:W-:-:S06]  /*0ab0*/  IMAD.HI R2, R8, 0x1948b0fd, RZ ;  /* 0x1948b0fd08027827 */ /* 0x000fcc00078e02ff */
[----:B------:R0:W2:Y:S02]  /*0ac0*/  @P0 LDG.E.EL R30, desc[UR4][R10.64] ;  /* 0x000000040a1e0981 */ /* 0x0000a4000c2e1900 */
[----:B0-----:R-:W-:-:S04]  /*0ad0*/  SHF.R.U32.HI R11, RZ, 0x1f, R2 ;  /* 0x0000001fff0b7819 */ /* 0x001fc80000011602 */
[----:B------:R-:W-:Y:S01]  /*0ae0*/  LEA.HI.SX32 R11, R2, R11, 0x1d ;  /* 0x0000000b020b7211 */ /* 0x000fe200078feaff */
[----:B------:R-:W-:-:S03]  /*0af0*/  FADD R28, R28, R7 ;  /* 0x000000071c1c7221 */ /* 0x000fc60000000000 */
[----:B------:R-:W-:-:S04]  /*0b00*/  SHF.R.S32.HI R2, RZ, 0x1f, R11 ;  /* 0x0000001fff027819 */ /* 0x000fc8000001140b */
[----:B------:R-:W-:Y:S01]  /*0b10*/  LEA.HI R7, R2, R11, RZ, 0x8 ;  /* 0x0000000b02077211 */ /* 0x000fe200078f40ff */
[----:B------:R-:W-:Y:S02]  /*0b20*/  IMAD R8, R15, -0x9, R8 ;  /* 0xfffffff70f087824 */ /* 0x000fe400078e0208 */
[----:B------:R-:W-:Y:S01]  /*0b30*/  IMAD R29, R14, -0x9, R15 ;  /* 0xfffffff70e1d7824 */ /* 0x000fe200078e020f */
[----:B------:R-:W-:-:S04]  /*0b40*/  LOP3.LUT R10, R7, 0xffffff00, RZ, 0xc0, !PT ;  /* 0xffffff00070a7812 */ /* 0x000fc800078ec0ff */
[----:B------:R-:W-:Y:S01]  /*0b50*/  VIMNMX R2, R29, R8, !PT ;  /* 0x000000081d027248 */ /* 0x000fe20007fe0100 */
[C---:B------:R-:W-:Y:S01]  /*0b60*/  IMAD.IADD R7, R11.reuse, 0x1, -R10 ;  /* 0x000000010b077824 */ /* 0x040fe200078e0a0a */
[----:B------:R-:W-:Y:S01]  /*0b70*/  SEL R14, R26, RZ, P2 ;  /* 0x000000ff1a0e7207 */ /* 0x000fe20001000000 */
[----:B------:R-:W-:Y:S02]  /*0b80*/  IMAD R26, R11, 0x40, R8 ;  /* 0x000000400b1a7824 */ /* 0x000fe400078e0208 */
[----:B------:R-:W-:Y:S02]  /*0b90*/  VIADD R8, R4, 0x202 ;  /* 0x0000020204087836 */ /* 0x000fe40000000000 */
[----:B------:R-:W-:-:S04]  /*0ba0*/  IMAD.WIDE R10, R7, 0x4, R36 ;  /* 0x00000004070a7825 */ /* 0x000fc800078e0224 */
[----:B------:R-:W-:-:S04]  /*0bb0*/  IMAD.HI R7, R8, 0x38e38e39, RZ ;  /* 0x38e38e3908077827 */ /* 0x000fc800078e02ff */
[----:B------:R-:W-:Y:S01]  /*0bc0*/  IMAD R29, R29, 0x8, R26 ;  /* 0x000000081d1d7824 */ /* 0x000fe200078e021a */
[----:B------:R-:W-:Y:S02]  /*0bd0*/  SHF.R.S32.HI R26, RZ, 0x1, R7 ;  /* 0x00000001ff1a7819 */ /* 0x000fe40000011407 */
[----:B------:R-:W-:Y:S02]  /*0be0*/  ISETP.GE.AND P5, PT, R2, 0x8, PT ;  /* 0x000000080200780c */ /* 0x000fe40003fa6270 */
[----:B------:R-:W-:Y:S02]  /*0bf0*/  LEA.HI R7, R7, R26, RZ, 0x1 ;  /* 0x0000001a07077211 */ /* 0x000fe400078f08ff */
[----:B------:R-:W-:Y:S02]  /*0c00*/  SEL R15, R27, RZ, P2 ;  /* 0x000000ff1b0f7207 */ /* 0x000fe40001000000 */
[----:B------:R-:W-:Y:S01]  /*0c10*/  SEL R16, R16, RZ, P2 ;  /* 0x000000ff10107207 */ /* 0x000fe20001000000 */
[----:B------:R-:W-:Y:S01]  /*0c20*/  IMAD.HI R26, R7, 0x38e38e39, RZ ;  /* 0x38e38e39071a7827 */ /* 0x000fe200078e02ff */
[----:B------:R-:W-:-:S02]  /*0c30*/  SEL R13, R13, RZ, P2 ;  /* 0x000000ff0d0d7207 */ /* 0x000fc40001000000 */
[----:B------:R-:W-:Y:S02]  /*0c40*/  ISETP.LT.AND P2, PT, R5, 0x14400, !P5 ;  /* 0x000144000500780c */ /* 0x000fe40006f41270 */
[----:B------:R-:W-:-:S04]  /*0c50*/  SHF.R.S32.HI R27, RZ, 0x1, R26 ;  /* 0x00000001ff1b7819 */ /* 0x000fc8000001141a */
[----:B------:R-:W-:Y:S01]  /*0c60*/  LEA.HI R26, R26, R27, RZ, 0x1 ;  /* 0x0000001b1a1a7211 */ /* 0x000fe200078f08ff */
[----:B------:R-:W-:-:S06]  /*0c70*/  IMAD.HI R27, R8, 0x1948b0fd, RZ ;  /* 0x1948b0fd081b7827 */ /* 0x000fcc00078e02ff */
[----:B------:R0:W3:Y:S01]  /*0c80*/  @P2 LDG.E.EL R42, desc[UR4][R10.64] ;  /* 0x000000040a2a2981 */ /* 0x0000e2000c2e1900 */
[----:B------:R-:W-:Y:S02]  /*0c90*/  IMAD R31, R26, -0x9, R7 ;  /* 0xfffffff71a1f7824 */ /* 0x000fe400078e0207 */
[----:B------:R-:W-:Y:S01]  /*0ca0*/  IMAD R8, R7, -0x9, R8 ;  /* 0xfffffff707087824 */ /* 0x000fe200078e0208 */
[----:B0-----:R-:W-:-:S04]  /*0cb0*/  SHF.R.U32.HI R10, RZ, 0x1f, R27 ;  /* 0x0000001fff0a7819 */ /* 0x001fc8000001161b */
[----:B------:R-:W-:Y:S02]  /*0cc0*/  LEA.HI.SX32 R27, R27, R10, 0x1d ;  /* 0x0000000a1b1b7211 */ /* 0x000fe400078feaff */
[----:B------:R-:W-:Y:S02]  /*0cd0*/  SEL R11, R18, RZ, P3 ;  /* 0x000000ff120b7207 */ /* 0x000fe40001800000 */
[----:B------:R-:W-:Y:S01]  /*0ce0*/  VIMNMX R18, R31, R8, !PT ;  /* 0x000000081f127248 */ /* 0x000fe20007fe0100 */
[----:B------:R-:W-:Y:S01]  /*0cf0*/  IMAD R8, R27, 0x40, R8 ;  /* 0x000000401b087824 */ /* 0x000fe200078e0208 */
[----:B------:R-:W-:-:S03]  /*0d00*/  SHF.R.S32.HI R10, RZ, 0x1f, R27 ;  /* 0x0000001fff0a7819 */ /* 0x000fc6000001141b */
[----:B------:R-:W-:Y:S01]  /*0d10*/  IMAD R31, R31, 0x8, R8 ;  /* 0x000000081f1f7824 */ /* 0x000fe200078e0208 */
[----:B------:R-:W-:Y:S01]  /*0d20*/  LEA.HI R10, R10, R27, RZ, 0x8 ;  /* 0x0000001b0a0a7211 */ /* 0x000fe200078f40ff */
[----:B------:R-:W-:Y:S01]  /*0d30*/  VIADD R8, R4, 0x203 ;  /* 0x0000020304087836 */ /* 0x000fe20000000000 */
[----:B------:R-:W-:Y:S02]  /*0d40*/  SEL R7, R17, RZ, P3 ;  /* 0x000000ff11077207 */ /* 0x000fe40001800000 */
[----:B------:R-:W-:Y:S01]  /*0d50*/  LOP3.LUT R26, R10, 0xffffff00, RZ, 0xc0, !PT ;  /* 0xffffff000a1a7812 */ /* 0x000fe200078ec0ff */
[----:B------:R-:W-:Y:S01]  /*0d60*/  IMAD.HI R17, R8, 0x38e38e39, RZ ;  /* 0x38e38e3908117827 */ /* 0x000fe200078e02ff */
[----:B------:R-:W-:-:S03]  /*0d70*/  SEL R10, R19, RZ, P3 ;  /* 0x000000ff130a7207 */ /* 0x000fc60001800000 */
[----:B------:R-:W-:Y:S01]  /*0d80*/  IMAD.IADD R19, R27, 0x1, -R26 ;  /* 0x000000011b137824 */ /* 0x000fe200078e0a1a */
[----:B------:R-:W-:-:S04]  /*0d90*/  SHF.R.S32.HI R26, RZ, 0x1, R17 ;  /* 0x00000001ff1a7819 */ /* 0x000fc80000011411 */
[----:B------:R-:W-:-:S05]  /*0da0*/  LEA.HI R17, R17, R26, RZ, 0x1 ;  /* 0x0000001a11117211 */ /* 0x000fca00078f08ff */
[----:B------:R-:W-:Y:S01]  /*0db0*/  IMAD.HI R26, R17, 0x38e38e39, RZ ;  /* 0x38e38e39111a7827 */ /* 0x000fe200078e02ff */
[----:B------:R-:W-:Y:S02]  /*0dc0*/  SEL R12, R12, RZ, P3 ;  /* 0x000000ff0c0c7207 */ /* 0x000fe40001800000 */
[----:B------:R-:W-:Y:S02]  /*0dd0*/  ISETP.GE.AND P3, PT, R18, 0x8, PT ;  /* 0x000000081200780c */ /* 0x000fe40003f66270 */
[----:B------:R-:W-:Y:S02]  /*0de0*/  SHF.R.S32.HI R27, RZ, 0x1, R26 ;  /* 0x00000001ff1b7819 */ /* 0x000fe4000001141a */
[----:B------:R-:W-:Y:S02]  /*0df0*/  SEL R40, R40, RZ, P4 ;  /* 0x000000ff28287207 */ /* 0x000fe40002000000 */
[----:B------:R-:W-:Y:S02]  /*0e00*/  SEL R43, R43, RZ, P4 ;  /* 0x000000ff2b2b7207 */ /* 0x000fe40002000000 */
[----:B------:R-:W-:-:S02]  /*0e10*/  SEL R41, R41, RZ, P4 ;  /* 0x000000ff29297207 */ /* 0x000fc40002000000 */
[----:B------:R-:W-:Y:S02]  /*0e20*/  SEL R38, R38, RZ, P4 ;  /* 0x000000ff26267207 */ /* 0x000fe40002000000 */
[----:B------:R-:W-:Y:S02]  /*0e30*/  ISETP.LT.AND P4, PT, R5, 0x14400, !P3 ;  /* 0x000144000500780c */ /* 0x000fe40005f81270 */
[----:B------:R-:W-:Y:S01]  /*0e40*/  LEA.HI R44, R26, R27, RZ, 0x1 ;  /* 0x0000001b1a2c7211 */ /* 0x000fe200078f08ff */
[----:B------:R-:W-:-:S04]  /*0e50*/  IMAD.HI R26, R8, 0x1948b0fd, RZ ;  /* 0x1948b0fd081a7827 */ /* 0x000fc800078e02ff */
[----:B------:R-:W-:Y:S02]  /*0e60*/  IMAD R45, R44, -0x9, R17 ;  /* 0xfffffff72c2d7824 */ /* 0x000fe400078e0211 */
[----:B------:R-:W-:Y:S01]  /*0e70*/  IMAD R8, R17, -0x9, R8 ;  /* 0xfffffff711087824 */ /* 0x000fe200078e0208 */
[----:B------:R-:W-:Y:S01]  /*0e80*/  SHF.R.U32.HI R17, RZ, 0x1f, R26 ;  /* 0x0000001fff117819 */ /* 0x000fe2000001161a */
[----:B------:R-:W-:Y:S02]  /*0e90*/  IMAD.MOV.U32 R34, RZ, RZ, RZ ;  /* 0x000000ffff227224 */ /* 0x000fe400078e00ff */
[----:B------:R-:W-:Y:S01]  /*0ea0*/  IMAD.WIDE R18, R19, 0x4, R36 ;  /* 0x0000000413127825 */ /* 0x000fe200078e0224 */
[----:B------:R-:W-:-:S04]  /*0eb0*/  LEA.HI.SX32 R17, R26, R17, 0x1d ;  /* 0x000000111a117211 */ /* 0x000fc800078feaff */
[----:B------:R0:W4:Y:S02]  /*0ec0*/  @P4 LDG.E.EL R34, desc[UR4][R18.64] ;  /* 0x0000000412224981 */ /* 0x000124000c2e1900 */
[----:B0-----:R-:W-:-:S04]  /*0ed0*/  SHF.R.S32.HI R18, RZ, 0x1f, R17 ;  /* 0x0000001fff127819 */ /* 0x001fc80000011411 */
[----:B------:R-:W-:-:S04]  /*0ee0*/  LEA.HI R18, R18, R17, RZ, 0x8 ;  /* 0x0000001112127211 */ /* 0x000fc800078f40ff */
[----:B------:R-:W-:-:S05]  /*0ef0*/  LOP3.LUT R18, R18, 0xffffff00, RZ, 0xc0, !PT ;  /* 0xffffff0012127812 */ /* 0x000fca00078ec0ff */
[----:B------:R-:W-:Y:S01]  /*0f00*/  IMAD.IADD R19, R17, 0x1, -R18 ;  /* 0x0000000111137824 */ /* 0x000fe200078e0a12 */
[----:B------:R-:W-:-:S04]  /*0f10*/  VIMNMX R18, R45, R8, !PT ;  /* 0x000000082d127248 */ /* 0x000fc80007fe0100 */
[----:B------:R-:W-:-:S04]  /*0f20*/  ISETP.GE.AND P5, PT, R18, 0x8, PT ;  /* 0x000000081200780c */ /* 0x000fc80003fa6270 */
[----:B------:R-:W-:Y:S01]  /*0f30*/  ISETP.LT.AND P6, PT, R5, 0x14400, !P5 ;  /* 0x000144000500780c */ /* 0x000fe20006fc1270 */
[----:B------:R-:W-:Y:S01]  /*0f40*/  IMAD.WIDE R36, R19, 0x4, R36 ;  /* 0x0000000413247825 */ /* 0x000fe200078e0224 */
[----:B------:R-:W-:-:S03]  /*0f50*/  CS2R R18, SRZ ;  /* 0x0000000000127805 */ /* 0x000fc6000001ff00 */
[----:B------:R-:W-:Y:S02]  /*0f60*/  IMAD.MOV.U32 R33, RZ, RZ, RZ ;  /* 0x000000ffff217224 */ /* 0x000fe400078e00ff */
[----:B------:R-:W-:-:S04]  /*0f70*/  IMAD.WIDE R26, R29, 0x4, R24 ;  /* 0x000000041d1a7825 */ /* 0x000fc800078e0218 */
[----:B------:R-:W-:Y:S01]  /*0f80*/  IMAD R8, R17, 0x40, R8 ;  /* 0x0000004011087824 */ /* 0x000fe200078e0208 */
[----:B------:R0:W5:Y:S01]  /*0f90*/  @P2 LDG.E R19, desc[UR4][R26.64] ;  /* 0x000000041a132981 */ /* 0x000162000c1e1900 */
[----:B------:R-:W-:-:S03]  /*0fa0*/  IMAD.MOV.U32 R17, RZ, RZ, RZ ;  /* 0x000000ffff117224 */ /* 0x000fc600078e00ff */
[----:B------:R1:W2:Y:S01]  /*0fb0*/  @P6 LDG.E.EL R33, desc[UR4][R36.64] ;  /* 0x0000000424216981 */ /* 0x0002a2000c2e1900 */
[----:B0-----:R-:W-:-:S04]  /*0fc0*/  IMAD.WIDE R26, R31, 0x4, R24 ;  /* 0x000000041f1a7825 */ /* 0x001fc800078e0218 */
[C---:B-1----:R-:W-:Y:S01]  /*0fd0*/  IMAD.WIDE R36, R35.reuse, 0x4, R24 ;  /* 0x0000000423247825 */ /* 0x042fe200078e0218 */
[----:B------:R0:W2:Y:S04]  /*0fe0*/  @P4 LDG.E R18, desc[UR4][R26.64] ;  /* 0x000000041a124981 */ /* 0x0000a8000c1e1900 */
[----:B------:R1:W2:Y:S01]  /*0ff0*/  @P0 LDG.E R17, desc[UR4][R36.64] ;  /* 0x0000000424110981 */ /* 0x0002a2000c1e1900 */
[----:B------:R-:W-:Y:S02]  /*1000*/  IMAD.MOV.U32 R44, RZ, RZ, RZ ;  /* 0x000000ffff2c7224 */ /* 0x000fe400078e00ff */
[----:B0-----:R-:W-:Y:S01]  /*1010*/  IMAD.WIDE R26, R35, 0x4, R22 ;  /* 0x00000004231a7825 */ /* 0x001fe200078e0216 */
[----:B-1----:R-:W-:-:S06]  /*1020*/  CS2R R36, SRZ ;  /* 0x0000000000247805 */ /* 0x002fcc000001ff00 */
[----:B------:R0:W2:Y:S02]  /*1030*/  @P0 LDG.E R37, desc[UR4][R26.64] ;  /* 0x000000041a250981 */ /* 0x0000a4000c1e1900 */
[----:B0-----:R-:W-:-:S05]  /*1040*/  IMAD.WIDE R26, R31, 0x4, R22 ;  /* 0x000000041f1a7825 */ /* 0x001fca00078e0216 */
[----:B------:R-:W2:Y:S01]  /*1050*/  @P4 LDG.E R44, desc[UR4][R26.64] ;  /* 0x000000041a2c4981 */ /* 0x000ea2000c1e1900 */
[----:B------:R-:W-:Y:S02]  /*1060*/  IMAD R45, R45, 0x8, R8 ;  /* 0x000000082d2d7824 */ /* 0x000fe400078e0208 */
[----:B------:R-:W-:Y:S02]  /*1070*/  IMAD.MOV.U32 R8, RZ, RZ, RZ ;  /* 0x000000ffff087224 */ /* 0x000fe400078e00ff */
[----:B------:R-:W-:-:S05]  /*1080*/  IMAD.WIDE R24, R45, 0x4, R24 ;  /* 0x000000042d187825 */ /* 0x000fca00078e0218 */
[----:B------:R0:W3:Y:S02]  /*1090*/  @P6 LDG.E R8, desc[UR4][R24.64] ;  /* 0x0000000418086981 */ /* 0x0000e4000c1e1900 */
[----:B0-----:R-:W-:-:S05]  /*10a0*/  IMAD.WIDE R24, R29, 0x4, R22 ;  /* 0x000000041d187825 */ /* 0x001fca00078e0216 */
[----:B------:R0:W4:Y:S01]  /*10b0*/  @P2 LDG.E R36, desc[UR4][R24.64] ;  /* 0x0000000418242981 */ /* 0x000122000c1e1900 */
[----:B------:R-:W-:Y:S01]  /*10c0*/  IMAD.WIDE R22, R45, 0x4, R22 ;  /* 0x000000042d167825 */ /* 0x000fe200078e0216 */
[----:B0-----:R-:W-:-:S06]  /*10d0*/  CS2R R24, SRZ ;  /* 0x0000000000187805 */ /* 0x001fcc000001ff00 */
[----:B------:R0:W4:Y:S01]  /*10e0*/  @P6 LDG.E R24, desc[UR4][R22.64] ;  /* 0x0000000416186981 */ /* 0x000122000c1e1900 */
[----:B------:R-:W-:-:S04]  /*10f0*/  IMAD.WIDE R26, R31, 0x4, R20 ;  /* 0x000000041f1a7825 */ /* 0x000fc800078e0214 */
[----:B0-----:R-:W-:-:S05]  /*1100*/  IMAD.WIDE R22, R29, 0x4, R20 ;  /* 0x000000041d167825 */ /* 0x001fca00078e0214 */
[----:B------:R0:W4:Y:S01]  /*1110*/  @P2 LDG.E R25, desc[UR4][R22.64] ;  /* 0x0000000416192981 */ /* 0x000122000c1e1900 */
[----:B------:R-:W-:-:S06]  /*1120*/  IMAD.MOV.U32 R29, RZ, RZ, RZ ;  /* 0x000000ffff1d7224 */ /* 0x000fcc00078e00ff */
[----:B------:R1:W4:Y:S01]  /*1130*/  @P4 LDG.E R29, desc[UR4][R26.64] ;  /* 0x000000041a1d4981 */ /* 0x000322000c1e1900 */
[----:B0-----:R-:W-:-:S04]  /*1140*/  IMAD.WIDE R22, R35, 0x4, R20 ;  /* 0x0000000423167825 */ /* 0x001fc800078e0214 */
[----:B------:R-:W-:Y:S02]  /*1150*/  IMAD.MOV.U32 R35, RZ, RZ, RZ ;  /* 0x000000ffff237224 */ /* 0x000fe400078e00ff */
[----:B------:R-:W-:-:S05]  /*1160*/  IMAD.WIDE R20, R45, 0x4, R20 ;  /* 0x000000042d147825 */ /* 0x000fca00078e0214 */
[----:B------:R-:W4:Y:S01]  /*1170*/  @P6 LDG.E R35, desc[UR4][R20.64] ;  /* 0x0000000414236981 */ /* 0x000f22000c1e1900 */
[----:B--2---:R-:W-:Y:S01]  /*1180*/  SEL R31, R44, RZ, P4 ;  /* 0x000000ff2c1f7207 */ /* 0x004fe20002000000 */
[----:B------:R-:W-:-:S06]  /*1190*/  IMAD.MOV.U32 R44, RZ, RZ, RZ ;  /* 0x000000ffff2c7224 */ /* 0x000fcc00078e00ff */
[----:B------:R-:W2:Y:S01]  /*11a0*/  @P0 LDG.E R44, desc[UR4][R22.64] ;  /* 0x00000004162c0981 */ /* 0x000ea2000c1e1900 */
[----:B------:R-:W-:Y:S01]  /*11b0*/  FADD R16, R15, R16 ;  /* 0x000000100f107221 */ /* 0x000fe20000000000 */
[----:B------:R-:W-:Y:S02]  /*11c0*/  FADD R13, R14, R13 ;  /* 0x0000000d0e0d7221 */ /* 0x000fe40000000000 */
[----:B------:R-:W0:Y:S01]  /*11d0*/  LDC.64 R14, c[0x0][0x230] ;  /* 0x00008c00ff0e7b82 */ /* 0x000e220000000a00 */
[----:B-1----:R-:W-:Y:S02]  /*11e0*/  SEL R26, R37, RZ, P0 ;  /* 0x000000ff251a7207 */ /* 0x002fe40000000000 */
[----:B---3--:R-:W-:Y:S01]  /*11f0*/  SEL R37, R8, RZ, P6 ;  /* 0x000000ff08257207 */ /* 0x008fe20003000000 */
[----:B------:R-:W-:Y:S01]  /*1200*/  FADD R8, R39, R28 ;  /* 0x0000001c27087221 */ /* 0x000fe20000000000 */
[----:B------:R-:W-:Y:S01]  /*1210*/  SEL R42, R42, RZ, P2 ;  /* 0x000000ff2a2a7207 */ /* 0x000fe20001000000 */
[----:B------:R-:W-:Y:S01]  /*1220*/  FADD R40, R40, R43 ;  /* 0x0000002b28287221 */ /* 0x000fe20000000000 */
[----:B-----5:R-:W-:Y:S01]  /*1230*/  SEL R19, R19, RZ, P2 ;  /* 0x000000ff13137207 */ /* 0x020fe20001000000 */
[----:B------:R-:W-:Y:S01]  /*1240*/  FADD R41, R41, R38 ;  /* 0x0000002629297221 */ /* 0x000fe20000000000 */
[----:B----4-:R-:W-:-:S03]  /*1250*/  SEL R36, R36, RZ, P2 ;  /* 0x000000ff24247207 */ /* 0x010fc60001000000 */
[----:B------:R-:W-:Y:S01]  /*1260*/  FADD R40, R40, R41 ;  /* 0x0000002928287221 */ /* 0x000fe20000000000 */
[----:B------:R-:W-:Y:S01]  /*1270*/  SEL R30, R30, RZ, P0 ;  /* 0x000000ff1e1e7207 */ /* 0x000fe20000000000 */
[----:B------:R-:W-:Y:S01]  /*1280*/  FADD R13, R16, R13 ;  /* 0x0000000d100d7221 */ /* 0x000fe20000000000 */
[----:B------:R-:W-:Y:S01]  /*1290*/  SEL R17, R17, RZ, P0 ;  /* 0x000000ff11117207 */ /* 0x000fe20000000000 */
[----:B------:R-:W-:Y:S01]  /*12a0*/  FADD R11, R11, R10 ;  /* 0x0000000a0b0b7221 */ /* 0x000fe20000000000 */
[----:B------:R-:W-:Y:S01]  /*12b0*/  FADD R12, R12, R7 ;  /* 0x000000070c0c7221 */ /* 0x000fe20000000000 */
[----:B------:R-:W-:Y:S02]  /*12c0*/  SEL R34, R34, RZ, P4 ;  /* 0x000000ff22227207 */ /* 0x000fe40002000000 */
[----:B------:R-:W-:Y:S01]  /*12d0*/  SEL R18, R18, RZ, P4 ;  /* 0x000000ff12127207 */ /* 0x000fe20002000000 */
[----:B------:R-:W-:Y:S01]  /*12e0*/  FADD R11, R11, R12 ;  /* 0x0000000c0b0b7221 */ /* 0x000fe20000000000 */
[----:B------:R-:W-:-:S02]  /*12f0*/  SEL R33, R33, RZ, P6 ;  /* 0x000000ff21217207 */ /* 0x000fc40003000000 */
[----:B------:R-:W-:Y:S02]  /*1300*/  SEL R24, R24, RZ, P6 ;  /* 0x000000ff18187207 */ /* 0x000fe40003000000 */
[----:B------:R-:W-:Y:S02]  /*1310*/  SEL R25, R25, RZ, P2 ;  /* 0x000000ff19197207 */ /* 0x000fe40001000000 */
[----:B------:R-:W-:-:S04]  /*1320*/  ISETP.GE.AND P2, PT, R32, 0x8, PT ;  /* 0x000000082000780c */ /* 0x000fc80003f46270 */
[----:B------:R-:W-:Y:S02]  /*1330*/  SEL R8, R8, RZ, !P2 ;  /* 0x000000ff08087207 */ /* 0x000fe40005000000 */
[----:B------:R-:W-:Y:S02]  /*1340*/  ISETP.GE.AND P2, PT, R9, 0x8, PT ;  /* 0x000000080900780c */ /* 0x000fe40003f46270 */
[----:B------:R-:W-:Y:S02]  /*1350*/  SEL R29, R29, RZ, P4 ;  /* 0x000000ff1d1d7207 */ /* 0x000fe40002000000 */
[----:B------:R-:W-:Y:S02]  /*1360*/  SEL R9, R40, RZ, !P2 ;  /* 0x000000ff28097207 */ /* 0x000fe40005000000 */
[----:B------:R-:W-:Y:S01]  /*1370*/  ISETP.GE.AND P2, PT, R5, 0x14400, PT ;  /* 0x000144000500780c */ /* 0x000fe20003f46270 */
[----:B------:R-:W-:Y:S01]  /*1380*/  FADD R17, R17, R26 ;  /* 0x0000001a11117221 */ /* 0x000fe20000000000 */
[----:B------:R-:W-:Y:S01]  /*1390*/  FADD R19, R19, R36 ;  /* 0x0000002413137221 */ /* 0x000fe20000000000 */
[----:B------:R-:W-:Y:S01]  /*13a0*/  FADD R18, R18, R31 ;  /* 0x0000001f12127221 */ /* 0x000fe20000000000 */
[----:B------:R-:W-:Y:S01]  /*13b0*/  FADD R24, R37, R24 ;  /* 0x0000001825187221 */ /* 0x000fe20000000000 */
[----:B------:R-:W-:Y:S01]  /*13c0*/  FADD R42, R25, R42 ;  /* 0x0000002a192a7221 */ /* 0x000fe20000000000 */
[----:B------:R-:W-:Y:S01]  /*13d0*/  FADD R29, R29, R34 ;  /* 0x000000221d1d7221 */ /* 0x000fe20000000000 */
[----:B0-----:R-:W-:Y:S01]  /*13e0*/  IMAD.WIDE R14, R4, 0x4, R14 ;  /* 0x00000004040e7825 */ /* 0x001fe200078e020e */
[----:B------:R-:W-:-:S03]  /*13f0*/  ISETP.GE.AND P4, PT, R0, 0x8, PT ;  /* 0x000000080000780c */ /* 0x000fc60003f86270 */
[----:B------:R-:W-:Y:S01]  /*1400*/  FADD R19, R19, R42 ;  /* 0x0000002a13137221 */ /* 0x000fe20000000000 */
[----:B------:R-:W-:Y:S01]  /*1410*/  FADD R18, R18, R29 ;  /* 0x0000001d12127221 */ /* 0x000fe20000000000 */
[----:B--2---:R-:W-:Y:S02]  /*1420*/  SEL R27, R44, RZ, P0 ;  /* 0x000000ff2c1b7207 */ /* 0x004fe40000000000 */
[----:B------:R-:W-:Y:S02]  /*1430*/  ISETP.GE.AND P0, PT, R6, 0x8, PT ;  /* 0x000000080600780c */ /* 0x000fe40003f06270 */
[----:B------:R-:W-:Y:S02]  /*1440*/  SEL R44, R35, RZ, P6 ;  /* 0x000000ff232c7207 */ /* 0x000fe40003000000 */
[----:B------:R-:W-:Y:S02]  /*1450*/  SEL R10, R13, RZ, !P0 ;  /* 0x000000ff0d0a7207 */ /* 0x000fe40004000000 */
[----:B------:R-:W-:Y:S01]  /*1460*/  ISETP.GE.AND P0, PT, R3, 0x8, PT ;  /* 0x000000080300780c */ /* 0x000fe20003f06270 */
[----:B------:R-:W-:Y:S01]  /*1470*/  FADD R30, R27, R30 ;  /* 0x0000001e1b1e7221 */ /* 0x000fe20000000000 */
[----:B------:R-:W-:-:S02]  /*1480*/  FADD R33, R44, R33 ;  /* 0x000000212c217221 */ /* 0x000fc40000000000 */
[----:B------:R-:W-:Y:S01]  /*1490*/  SEL R11, R11, RZ, !P0 ;  /* 0x000000ff0b0b7207 */ /* 0x000fe20004000000 */
[----:B------:R-:W-:Y:S01]  /*14a0*/  FADD R17, R17, R30 ;  /* 0x0000001e11117221 */ /* 0x000fe20000000000 */
[----:B------:R-:W-:Y:S01]  /*14b0*/  FADD R24, R24, R33 ;  /* 0x0000002118187221 */ /* 0x000fe20000000000 */
[----:B------:R-:W-:Y:S02]  /*14c0*/  ISETP.GE.AND P6, PT, R2, 0x8, PT ;  /* 0x000000080200780c */ /* 0x000fe40003fc6270 */
[----:B------:R0:W-:Y:S01]  /*14d0*/  @!P1 STG.E.128 desc[UR4][R14.64], R8 ;  /* 0x000000080e009986 */ /* 0x0001e2000c101d04 */
[----:B------:R-:W-:Y:S02]  /*14e0*/  SEL R6, R18, RZ, !P3 ;  /* 0x000000ff12067207 */ /* 0x000fe40005800000 */
[----:B------:R-:W-:Y:S02]  /*14f0*/  SEL R5, R19, RZ, !P6 ;  /* 0x000000ff13057207 */ /* 0x000fe40007000000 */
[----:B------:R-:W-:-:S02]  /*1500*/  SEL R4, R17, RZ, !P4 ;  /* 0x000000ff11047207 */ /* 0x000fc40006000000 */
[----:B------:R-:W-:Y:S01]  /*1510*/  SEL R7, R24, RZ, !P5 ;  /* 0x000000ff18077207 */ /* 0x000fe20006800000 */
[----:B0-----:R-:W-:Y:S06]  /*1520*/  @P2 EXIT ;  /* 0x000000000000294d */ /* 0x001fec0003800000 */
[----:B------:R-:W-:Y:S01]  /*1530*/  STG.E.128 desc[UR4][R14.64+0x800], R4 ;  /* 0x000800040e007986 */ /* 0x000fe2000c101d04 */
[----:B------:R-:W-:Y:S05]  /*1540*/  EXIT ;  /* 0x000000000000794d */ /* 0x000fea0003800000 */
.L_x_0:
[----:B------:R-:W-:-:S00]  /*1550*/  BRA `(.L_x_0) ;  /* 0xfffffffc00fc7947 */ /* 0x000fc0000383ffff */
[----:B------:R-:W-:-:S00]  /*1560*/  NOP ;  /* 0x0000000000007918 */ /* 0x000fc00000000000 */
        /* <DEDUP_REMOVED lines=9> */
.L_x_1:


//--------------------- .nv.constant0.triton_poi_fused_add_constant_pad_nd_convolution_21 --------------------------
	.section	.nv.constant0.triton_poi_fused_add_constant_pad_nd_convolution_21,"a",@progbits
	.sectionflags	@""
	.align	4
.nv.constant0.triton_poi_fused_add_constant_pad_nd_convolution_21:
	.zero		572
